//
// Generated by NVIDIA NVVM Compiler
//
// Compiler Build ID: CL-36424714
// Cuda compilation tools, release 13.0, V13.0.88
// Based on NVVM 20.0.0
//

.version 9.0
.target sm_100
.address_size 64

	// .globl	_Z6kernelPfS_i

.visible .entry _Z6kernelPfS_i(
	.param .u64 .ptr .align 1 _Z6kernelPfS_i_param_0,
	.param .u64 .ptr .align 1 _Z6kernelPfS_i_param_1,
	.param .u32 _Z6kernelPfS_i_param_2
)
{
	.reg .pred 	%p<12>;
	.reg .b32 	%r<15>;
	.reg .b32 	%f<66>;
	.reg .b64 	%rd<9>;
	.reg .b64 	%fd<4>;

	ld.param.u64 	%rd1, [_Z6kernelPfS_i_param_0];
	ld.param.u64 	%rd2, [_Z6kernelPfS_i_param_1];
	ld.param.u32 	%r2, [_Z6kernelPfS_i_param_2];
	mov.u32 	%r3, %tid.x;
	mov.u32 	%r4, %ctaid.x;
	mov.u32 	%r5, %ntid.x;
	mad.lo.s32 	%r1, %r4, %r5, %r3;
	setp.ge.u32 	%p1, %r1, %r2;
	@%p1 bra 	$L__BB0_9;
	cvta.to.global.u64 	%rd3, %rd1;
	mul.wide.u32 	%rd4, %r1, 4;
	add.s64 	%rd5, %rd3, %rd4;
	ld.global.f32 	%f9, [%rd5];
	cvt.f64.f32 	%fd1, %f9;
	add.f64 	%fd2, %fd1, 0dC002666666666666;
	div.rn.f64 	%fd3, %fd1, %fd2;
	cvt.rn.f32.f64 	%f1, %fd3;
	abs.f32 	%f2, %f1;
	setp.lt.f32 	%p2, %f2, 0f00800000;
	mul.f32 	%f10, %f2, 0f4B800000;
	selp.f32 	%f11, %f10, %f2, %p2;
	selp.f32 	%f12, 0fC1C00000, 0f00000000, %p2;
	mov.b32 	%r6, %f11;
	add.s32 	%r7, %r6, -1060439283;
	and.b32  	%r8, %r7, -8388608;
	sub.s32 	%r9, %r6, %r8;
	mov.b32 	%f13, %r9;
	cvt.rn.f32.s32 	%f14, %r8;
	fma.rn.f32 	%f15, %f14, 0f34000000, %f12;
	add.f32 	%f16, %f13, 0fBF800000;
	add.f32 	%f17, %f13, 0f3F800000;
	rcp.approx.ftz.f32 	%f18, %f17;
	add.f32 	%f19, %f16, %f16;
	mul.f32 	%f20, %f19, %f18;
	mul.f32 	%f21, %f20, %f20;
	sub.f32 	%f22, %f16, %f20;
	add.f32 	%f23, %f22, %f22;
	neg.f32 	%f24, %f20;
	fma.rn.f32 	%f25, %f24, %f16, %f23;
	mul.rn.f32 	%f26, %f18, %f25;
	fma.rn.f32 	%f27, %f21, 0f3A2C32E4, 0f3B52E7DB;
	fma.rn.f32 	%f28, %f27, %f21, 0f3C93BB73;
	fma.rn.f32 	%f29, %f28, %f21, 0f3DF6384F;
	mul.rn.f32 	%f30, %f29, %f21;
	fma.rn.f32 	%f31, %f20, 0f3FB8AA3B, %f15;
	sub.f32 	%f32, %f15, %f31;
	fma.rn.f32 	%f33, %f20, 0f3FB8AA3B, %f32;
	fma.rn.f32 	%f34, %f26, 0f3FB8AA3B, %f33;
	fma.rn.f32 	%f35, %f20, 0f32A55E34, %f34;
	mul.f32 	%f36, %f30, 0f40400000;
	fma.rn.f32 	%f37, %f36, %f26, %f35;
	fma.rn.f32 	%f38, %f30, %f20, %f37;
	add.rn.f32 	%f39, %f31, %f38;
	neg.f32 	%f40, %f31;
	add.rn.f32 	%f41, %f39, %f40;
	neg.f32 	%f42, %f41;
	add.rn.f32 	%f43, %f38, %f42;
	mov.f32 	%f44, 0f40400000;
	mul.rn.f32 	%f45, %f39, %f44;
	neg.f32 	%f46, %f45;
	fma.rn.f32 	%f47, %f39, 0f40400000, %f46;
	fma.rn.f32 	%f48, %f43, 0f40400000, %f47;
	cvt.rni.f32.f32 	%f49, %f45;
	sub.f32 	%f50, %f45, %f49;
	add.f32 	%f51, %f50, %f48;
	fma.rn.f32 	%f52, %f51, 0f391FCB8E, 0f3AAF85ED;
	fma.rn.f32 	%f53, %f52, %f51, 0f3C1D9856;
	fma.rn.f32 	%f54, %f53, %f51, 0f3D6357BB;
	fma.rn.f32 	%f55, %f54, %f51, 0f3E75FDEC;
	fma.rn.f32 	%f56, %f55, %f51, 0f3F317218;
	fma.rn.f32 	%f57, %f56, %f51, 0f3F800000;
	cvt.rzi.s32.f32 	%r10, %f49;
	setp.gt.f32 	%p3, %f49, 0f00000000;
	selp.b32 	%r11, 0, -2097152000, %p3;
	add.s32 	%r12, %r11, 2130706432;
	mov.b32 	%f58, %r12;
	mul.f32 	%f59, %f57, %f58;
	shl.b32 	%r13, %r10, 23;
	sub.s32 	%r14, %r13, %r11;
	mov.b32 	%f60, %r14;
	mul.f32 	%f61, %f59, %f60;
	abs.f32 	%f62, %f45;
	setp.gt.f32 	%p4, %f62, 0f43180000;
	setp.lt.f32 	%p5, %f45, 0f00000000;
	selp.f32 	%f63, 0f00000000, 0f7F800000, %p5;
	selp.f32 	%f3, %f63, %f61, %p4;
	setp.eq.f32 	%p6, %f1, 0f3F800000;
	mov.f32 	%f65, 0f3F800000;
	@%p6 bra 	$L__BB0_8;
	setp.num.f32 	%p7, %f2, %f2;
	@%p7 bra 	$L__BB0_4;
	mov.f32 	%f64, 0f40400000;
	add.rn.f32 	%f65, %f1, %f64;
	bra.uni 	$L__BB0_8;
$L__BB0_4:
	setp.neu.f32 	%p8, %f1, 0f00000000;
	setp.neu.f32 	%p9, %f2, 0f7F800000;
	and.pred  	%p10, %p8, %p9;
	@%p10 bra 	$L__BB0_6;
	add.f32 	%f65, %f1, %f1;
	bra.uni 	$L__BB0_8;
$L__BB0_6:
	setp.geu.f32 	%p11, %f1, 0f00000000;
	mov.f32 	%f65, %f3;
	@%p11 bra 	$L__BB0_8;
	neg.f32 	%f65, %f3;
$L__BB0_8:
	cvta.to.global.u64 	%rd6, %rd2;
	add.s64 	%rd8, %rd6, %rd4;
	st.global.f32 	[%rd8], %f65;
$L__BB0_9:
	ret;

}


// ===== COMPILED SASS (sm_100) =====

	.target	sm_100

	.elftype	@"ET_EXEC"


//--------------------- .note.nv.tkinfo           --------------------------
	.section	.note.nv.tkinfo,"",@"SHT_NOTE"
	.sectionflags	@"SHF_NOTE_NV_TKINFO"
	.tkinfo
        /*0018*/ 	.word	0x00000002
        /*0030*/ 	.string	""
        /*0030*/ 	.string	"ptxas"
        /*0030*/ 	.string	"Cuda compilation tools, release 13.0, V13.0.88"
        /*0030*/ 	.string	"Build cuda_13.0.r13.0/compiler.36424714_0"
        /*0030*/ 	.string	"-arch sm_100 -m 64 "



//--------------------- .note.nv.cuinfo           --------------------------
	.section	.note.nv.cuinfo,"",@"SHT_NOTE"
	.sectionflags	@"SHF_NOTE_NV_CUINFO"
        /*0018*/ 	.short	0x0002
        /*001a*/ 	.short	0x0064
        /*001c*/ 	.short	0x0082
	.zero		2


//--------------------- .nv.info                  --------------------------
	.section	.nv.info,"",@"SHT_CUDA_INFO"
	.align	4


	//----- nvinfo : EIATTR_REGCOUNT
	.align		4
        /*0000*/ 	.byte	0x04, 0x2f
        /*0002*/ 	.short	(.L_1 - .L_0)
	.align		4
.L_0:
        /*0004*/ 	.word	index@(_Z6kernelPfS_i)
        /*0008*/ 	.word	0x00000019


	//----- nvinfo : EIATTR_FRAME_SIZE
	.align		4
.L_1:
        /*000c*/ 	.byte	0x04, 0x11
        /*000e*/ 	.short	(.L_3 - .L_2)
	.align		4
.L_2:
        /*0010*/ 	.word	index@($__internal_0_$__cuda_sm20_div_rn_f64_full)
        /*0014*/ 	.word	0x00000000


	//----- nvinfo : EIATTR_FRAME_SIZE
	.align		4
.L_3:
        /*0018*/ 	.byte	0x04, 0x11
        /*001a*/ 	.short	(.L_5 - .L_4)
	.align		4
.L_4:
        /*001c*/ 	.word	index@(_Z6kernelPfS_i)
        /*0020*/ 	.word	0x00000000


	//----- nvinfo : EIATTR_MIN_STACK_SIZE
	.align		4
.L_5:
        /*0024*/ 	.byte	0x04, 0x12
        /*0026*/ 	.short	(.L_7 - .L_6)
	.align		4
.L_6:
        /*0028*/ 	.word	index@(_Z6kernelPfS_i)
        /*002c*/ 	.word	0x00000000
.L_7:


//--------------------- .nv.compat                --------------------------
	.section	.nv.compat,"",@"SHT_CUDA_COMPAT_INFO"
	.align	4
        /*0000*/ 	.byte	0x02, 0x09, 0x00, 0x00, 0x02, 0x02, 0x01, 0x00, 0x02, 0x05, 0x05, 0x00, 0x03, 0x07, 0x01, 0x01
        /*0010*/ 	.byte	0x02, 0x03, 0x00, 0x00, 0x02, 0x06, 0x01, 0x00, 0x04, 0x0b, 0x08, 0x00, 0x01, 0x00, 0x00, 0x00
        /*0020*/ 	.byte	0x00, 0x00, 0x00, 0x00


//--------------------- .nv.info._Z6kernelPfS_i   --------------------------
	.section	.nv.info._Z6kernelPfS_i,"",@"SHT_CUDA_INFO"
	.sectionflags	@""
	.align	4


	//----- nvinfo : EIATTR_CUDA_API_VERSION
	.align		4
        /*0000*/ 	.byte	0x04, 0x37
        /*0002*/ 	.short	(.L_9 - .L_8)
.L_8:
        /*0004*/ 	.word	0x00000082


	//----- nvinfo : EIATTR_KPARAM_INFO
	.align		4
.L_9:
        /*0008*/ 	.byte	0x04, 0x17
        /*000a*/ 	.short	(.L_11 - .L_10)
.L_10:
        /*000c*/ 	.word	0x00000000
        /*0010*/ 	.short	0x0002
        /*0012*/ 	.short	0x0010
        /*0014*/ 	.byte	0x00, 0xf0, 0x11, 0x00


	//----- nvinfo : EIATTR_KPARAM_INFO
	.align		4
.L_11:
        /*0018*/ 	.byte	0x04, 0x17
        /*001a*/ 	.short	(.L_13 - .L_12)
.L_12:
        /*001c*/ 	.word	0x00000000
        /*0020*/ 	.short	0x0001
        /*0022*/ 	.short	0x0008
        /*0024*/ 	.byte	0x00, 0xf5, 0x21, 0x00


	//----- nvinfo : EIATTR_KPARAM_INFO
	.align		4
.L_13:
        /*0028*/ 	.byte	0x04, 0x17
        /*002a*/ 	.short	(.L_15 - .L_14)
.L_14:
        /*002c*/ 	.word	0x00000000
        /*0030*/ 	.short	0x0000
        /*0032*/ 	.short	0x0000
        /*0034*/ 	.byte	0x00, 0xf5, 0x21, 0x00


	//----- nvinfo : EIATTR_SPARSE_MMA_MASK
	.align		4
.L_15:
        /*0038*/ 	.byte	0x03, 0x50
        /*003a*/ 	.short	0x0000


	//----- nvinfo : EIATTR_MAXREG_COUNT
	.align		4
        /*003c*/ 	.byte	0x03, 0x1b
        /*003e*/ 	.short	0x00ff


	//----- nvinfo : EIATTR_MERCURY_ISA_VERSION
	.align		4
        /*0040*/ 	.byte	0x03, 0x5f
        /*0042*/ 	.short	0x0101


	//----- nvinfo : EIATTR_VRC_CTA_INIT_COUNT
	.align		4
        /*0044*/ 	.byte	0x02, 0x4a
	.zero		1
	.zero		1


	//----- nvinfo : EIATTR_EXIT_INSTR_OFFSETS
	.align		4
        /*0048*/ 	.byte	0x04, 0x1c
        /*004a*/ 	.short	(.L_17 - .L_16)


	//   ....[0]....
.L_16:
        /*004c*/ 	.word	0x00000070


	//   ....[1]....
        /*0050*/ 	.word	0x000006f0


	//----- nvinfo : EIATTR_CRS_STACK_SIZE
	.align		4
.L_17:
        /*0054*/ 	.byte	0x04, 0x1e
        /*0056*/ 	.short	(.L_19 - .L_18)
.L_18:
        /*0058*/ 	.word	0x00000000


	//----- nvinfo : EIATTR_CBANK_PARAM_SIZE
	.align		4
.L_19:
        /*005c*/ 	.byte	0x03, 0x19
        /*005e*/ 	.short	0x0014


	//----- nvinfo : EIATTR_PARAM_CBANK
	.align		4
        /*0060*/ 	.byte	0x04, 0x0a
        /*0062*/ 	.short	(.L_21 - .L_20)
	.align		4
.L_20:
        /*0064*/ 	.word	index@(.nv.constant0._Z6kernelPfS_i)
        /*0068*/ 	.short	0x0380
        /*006a*/ 	.short	0x0014


	//----- nvinfo : EIATTR_SW_WAR
	.align		4
.L_21:
        /*006c*/ 	.byte	0x04, 0x36
        /*006e*/ 	.short	(.L_23 - .L_22)
.L_22:
        /*0070*/ 	.word	0x00000008
.L_23:


//--------------------- .nv.callgraph             --------------------------
	.section	.nv.callgraph,"",@"SHT_CUDA_CALLGRAPH"
	.align	4
	.sectionentsize	8
	.align		4
        /*0000*/ 	.word	0x00000000
	.align		4
        /*0004*/ 	.word	0xffffffff
	.align		4
        /*0008*/ 	.word	0x00000000
	.align		4
        /*000c*/ 	.word	0xfffffffe
	.align		4
        /*0010*/ 	.word	0x00000000
	.align		4
        /*0014*/ 	.word	0xfffffffd
	.align		4
        /*0018*/ 	.word	0x00000000
	.align		4
        /*001c*/ 	.word	0xfffffffc


//--------------------- .text._Z6kernelPfS_i      --------------------------
	.section	.text._Z6kernelPfS_i,"ax",@progbits
	.align	128
        .global         _Z6kernelPfS_i
        .type           _Z6kernelPfS_i,@function
        .size           _Z6kernelPfS_i,(.L_x_10 - _Z6kernelPfS_i)
        .other          _Z6kernelPfS_i,@"STO_CUDA_ENTRY STV_DEFAULT"
_Z6kernelPfS_i:
.text._Z6kernelPfS_i:
[----:B------:R-:W-:Y:S01]  /*0000*/  LDC R1, c[0x0][0x37c] ;  /* 0x0000df00ff017b82 */ /* 0x000fe20000000800 */
[----:B------:R-:W0:Y:S07]  /*0010*/  S2R R0, SR_TID.X ;  /* 0x0000000000007919 */ /* 0x000e2e0000002100 */
[----:B------:R-:W0:Y:S01]  /*0020*/  S2UR UR4, SR_CTAID.X ;  /* 0x00000000000479c3 */ /* 0x000e220000002500 */
[----:B------:R-:W1:Y:S07]  /*0030*/  LDCU UR5, c[0x0][0x390] ;  /* 0x00007200ff0577ac */ /* 0x000e6e0008000800 */
[----:B------:R-:W0:Y:S02]  /*0040*/  LDC R3, c[0x0][0x360] ;  /* 0x0000d800ff037b82 */ /* 0x000e240000000800 */
[----:B0-----:R-:W-:-:S05]  /*0050*/  IMAD R0, R3, UR4, R0 ;  /* 0x0000000403007c24 */ /* 0x001fca000f8e0200 */
[----:B-1----:R-:W-:-:S13]  /*0060*/  ISETP.GE.U32.AND P0, PT, R0, UR5, PT ;  /* 0x0000000500007c0c */ /* 0x002fda000bf06070 */
[----:B------:R-:W-:Y:S05]  /*0070*/  @P0 EXIT ;  /* 0x000000000000094d */ /* 0x000fea0003800000 */
[----:B------:R-:W0:Y:S01]  /*0080*/  LDC.64 R2, c[0x0][0x380] ;  /* 0x0000e000ff027b82 */ /* 0x000e220000000a00 */
[----:B------:R-:W1:Y:S01]  /*0090*/  LDCU.64 UR4, c[0x0][0x358] ;  /* 0x00006b00ff0477ac */ /* 0x000e620008000a00 */
[----:B0-----:R-:W-:-:S05]  /*00a0*/  IMAD.WIDE.U32 R2, R0, 0x4, R2 ;  /* 0x0000000400027825 */ /* 0x001fca00078e0002 */
[----:B-1----:R-:W2:Y:S01]  /*00b0*/  LDG.E R6, desc[UR4][R2.64] ;  /* 0x0000000402067981 */ /* 0x002ea2000c1e1900 */
[----:B------:R-:W-:Y:S01]  /*00c0*/  UMOV UR6, 0x66666666 ;  /* 0x6666666600067882 */ /* 0x000fe20000000000 */
[----:B------:R-:W-:Y:S01]  /*00d0*/  UMOV UR7, 0x40026666 ;  /* 0x4002666600077882 */ /* 0x000fe20000000000 */
[----:B------:R-:W-:Y:S01]  /*00e0*/  IMAD.MOV.U32 R8, RZ, RZ, 0x1 ;  /* 0x00000001ff087424 */ /* 0x000fe200078e00ff */
[----:B------:R-:W-:Y:S01]  /*00f0*/  BSSY.RECONVERGENT B0, `(.L_x_0) ;  /* 0x0000012000007945 */ /* 0x000fe20003800200 */
[----:B--2---:R-:W0:Y:S02]  /*0100*/  F2F.F64.F32 R6, R6 ;  /* 0x0000000600067310 */ /* 0x004e240000201800 */
[----:B0-----:R-:W-:Y:S01]  /*0110*/  DADD R4, R6, -UR6 ;  /* 0x8000000606047e29 */ /* 0x001fe20008000000 */
[----:B------:R-:W-:-:S05]  /*0120*/  FSETP.GEU.AND P1, PT, |R7|, 6.5827683646048100446e-37, PT ;  /* 0x036000000700780b */ /* 0x000fca0003f2e200 */
[----:B------:R-:W0:Y:S02]  /*0130*/  MUFU.RCP64H R9, R5 ;  /* 0x0000000500097308 */ /* 0x000e240000001800 */
[----:B0-----:R-:W-:-:S08]  /*0140*/  DFMA R10, -R4, R8, 1 ;  /* 0x3ff00000040a742b */ /* 0x001fd00000000108 */
[----:B------:R-:W-:-:S08]  /*0150*/  DFMA R10, R10, R10, R10 ;  /* 0x0000000a0a0a722b */ /* 0x000fd0000000000a */
[----:B------:R-:W-:-:S08]  /*0160*/  DFMA R10, R8, R10, R8 ;  /* 0x0000000a080a722b */ /* 0x000fd00000000008 */
[----:B------:R-:W-:-:S08]  /*0170*/  DFMA R8, -R4, R10, 1 ;  /* 0x3ff000000408742b */ /* 0x000fd0000000010a */
[----:B------:R-:W-:-:S08]  /*0180*/  DFMA R8, R10, R8, R10 ;  /* 0x000000080a08722b */ /* 0x000fd0000000000a */
[----:B------:R-:W-:-:S08]  /*0190*/  DMUL R2, R6, R8 ;  /* 0x0000000806027228 */ /* 0x000fd00000000000 */
[----:B------:R-:W-:-:S08]  /*01a0*/  DFMA R10, -R4, R2, R6 ;  /* 0x00000002040a722b */ /* 0x000fd00000000106 */
[----:B------:R-:W-:-:S10]  /*01b0*/  DFMA R2, R8, R10, R2 ;  /* 0x0000000a0802722b */ /* 0x000fd40000000002 */
[----:B------:R-:W-:-:S05]  /*01c0*/  FFMA R8, RZ, R5, R3 ;  /* 0x00000005ff087223 */ /* 0x000fca0000000003 */
[----:B------:R-:W-:-:S13]  /*01d0*/  FSETP.GT.AND P0, PT, |R8|, 1.469367938527859385e-39, PT ;  /* 0x001000000800780b */ /* 0x000fda0003f04200 */
[----:B------:R-:W-:Y:S05]  /*01e0*/  @P0 BRA P1, `(.L_x_1) ;  /* 0x0000000000080947 */ /* 0x000fea0000800000 */
[----:B------:R-:W-:-:S07]  /*01f0*/  MOV R10, 0x210 ;  /* 0x00000210000a7802 */ /* 0x000fce0000000f00 */
[----:B------:R-:W-:Y:S05]  /*0200*/  CALL.REL.NOINC `($__internal_0_$__cuda_sm20_div_rn_f64_full) ;  /* 0x00000004003c7944 */ /* 0x000fea0003c00000 */
.L_x_1:
[----:B------:R-:W-:Y:S05]  /*0210*/  BSYNC.RECONVERGENT B0 ;  /* 0x0000000000007941 */ /* 0x000fea0003800200 */
.L_x_0:
[----:B------:R-:W0:Y:S01]  /*0220*/  F2F.F32.F64 R2, R2 ;  /* 0x0000000200027310 */ /* 0x000e220000301000 */
[----:B------:R-:W-:Y:S01]  /*0230*/  IMAD.MOV.U32 R9, RZ, RZ, 0x3a2c32e4 ;  /* 0x3a2c32e4ff097424 */ /* 0x000fe200078e00ff */
[----:B------:R-:W-:Y:S01]  /*0240*/  BSSY.RECONVERGENT B0, `(.L_x_2) ;  /* 0x0000047000007945 */ /* 0x000fe20003800200 */
[C---:B0-----:R-:W-:Y:S01]  /*0250*/  FMUL R5, |R2|.reuse, 16777216 ;  /* 0x4b80000002057820 */ /* 0x041fe20000400200 */
[C---:B------:R-:W-:Y:S02]  /*0260*/  FSETP.GEU.AND P0, PT, |R2|.reuse, 1.175494350822287508e-38, PT ;  /* 0x008000000200780b */ /* 0x040fe40003f0e200 */
[----:B------:R-:W-:Y:S02]  /*0270*/  FSETP.NEU.AND P2, PT, R2, 1, PT ;  /* 0x3f8000000200780b */ /* 0x000fe40003f4d000 */
[----:B------:R-:W-:Y:S02]  /*0280*/  FSEL R5, R5, |R2|, !P0 ;  /* 0x4000000205057208 */ /* 0x000fe40004000000 */
[----:B------:R-:W-:-:S03]  /*0290*/  FSEL R3, RZ, -24, P0 ;  /* 0xc1c00000ff037808 */ /* 0x000fc60000000000 */
[----:B------:R-:W-:-:S05]  /*02a0*/  VIADD R4, R5, 0xc0cafb0d ;  /* 0xc0cafb0d05047836 */ /* 0x000fca0000000000 */
[----:B------:R-:W-:-:S04]  /*02b0*/  LOP3.LUT R4, R4, 0xff800000, RZ, 0xc0, !PT ;  /* 0xff80000004047812 */ /* 0x000fc800078ec0ff */
[-C--:B------:R-:W-:Y:S02]  /*02c0*/  IADD3 R5, PT, PT, R5, -R4.reuse, RZ ;  /* 0x8000000405057210 */ /* 0x080fe40007ffe0ff */
[----:B------:R-:W-:-:S03]  /*02d0*/  I2FP.F32.S32 R4, R4 ;  /* 0x0000000400047245 */ /* 0x000fc60000201400 */
[C---:B------:R-:W-:Y:S01]  /*02e0*/  FADD R6, R5.reuse, 1 ;  /* 0x3f80000005067421 */ /* 0x040fe20000000000 */
[----:B------:R-:W-:Y:S01]  /*02f0*/  FADD R5, R5, -1 ;  /* 0xbf80000005057421 */ /* 0x000fe20000000000 */
[----:B------:R-:W-:-:S03]  /*0300*/  FFMA R3, R4, 1.1920928955078125e-07, R3 ;  /* 0x3400000004037823 */ /* 0x000fc60000000003 */
[----:B------:R-:W-:Y:S01]  /*0310*/  FADD R7, R5, R5 ;  /* 0x0000000505077221 */ /* 0x000fe20000000000 */
[----:B------:R-:W0:Y:S03]  /*0320*/  MUFU.RCP R6, R6 ;  /* 0x0000000600067308 */ /* 0x000e260000001000 */
[----:B0-----:R-:W-:-:S04]  /*0330*/  FMUL R8, R6, R7 ;  /* 0x0000000706087220 */ /* 0x001fc80000400000 */
[----:B------:R-:W-:Y:S01]  /*0340*/  FADD R7, R5, -R8 ;  /* 0x8000000805077221 */ /* 0x000fe20000000000 */
[CC--:B------:R-:W-:Y:S01]  /*0350*/  FMUL R4, R8.reuse, R8.reuse ;  /* 0x0000000808047220 */ /* 0x0c0fe20000400000 */
[----:B------:R-:W-:Y:S02]  /*0360*/  FFMA R12, R8, 1.4426950216293334961, R3 ;  /* 0x3fb8aa3b080c7823 */ /* 0x000fe40000000003 */
[----:B------:R-:W-:Y:S01]  /*0370*/  FADD R10, R7, R7 ;  /* 0x00000007070a7221 */ /* 0x000fe20000000000 */
[C---:B------:R-:W-:Y:S01]  /*0380*/  FFMA R7, R4.reuse, R9, 0.0032181653659790754318 ;  /* 0x3b52e7db04077423 */ /* 0x040fe20000000009 */
[----:B------:R-:W-:Y:S02]  /*0390*/  FADD R3, R3, -R12 ;  /* 0x8000000c03037221 */ /* 0x000fe40000000000 */
[----:B------:R-:W-:Y:S01]  /*03a0*/  FFMA R5, R5, -R8, R10 ;  /* 0x8000000805057223 */ /* 0x000fe2000000000a */
[----:B------:R-:W-:Y:S01]  /*03b0*/  FFMA R7, R4, R7, 0.018033718690276145935 ;  /* 0x3c93bb7304077423 */ /* 0x000fe20000000007 */
[----:B------:R-:W-:-:S02]  /*03c0*/  FFMA R10, R8, 1.4426950216293334961, R3 ;  /* 0x3fb8aa3b080a7823 */ /* 0x000fc40000000003 */
[----:B------:R-:W-:Y:S01]  /*03d0*/  FMUL R5, R6, R5 ;  /* 0x0000000506057220 */ /* 0x000fe20000400000 */
[----:B------:R-:W-:-:S03]  /*03e0*/  FFMA R7, R4, R7, 0.12022458761930465698 ;  /* 0x3df6384f04077423 */ /* 0x000fc60000000007 */
[----:B------:R-:W-:Y:S01]  /*03f0*/  FFMA R3, R5, 1.4426950216293334961, R10 ;  /* 0x3fb8aa3b05037823 */ /* 0x000fe2000000000a */
[----:B------:R-:W-:-:S03]  /*0400*/  FMUL R7, R4, R7 ;  /* 0x0000000704077220 */ /* 0x000fc60000400000 */
[----:B------:R-:W-:Y:S01]  /*0410*/  FFMA R4, R8, 1.9251366722983220825e-08, R3 ;  /* 0x32a55e3408047823 */ /* 0x000fe20000000003 */
[----:B------:R-:W-:-:S04]  /*0420*/  FMUL R3, R7, 3 ;  /* 0x4040000007037820 */ /* 0x000fc80000400000 */
[----:B------:R-:W-:-:S04]  /*0430*/  FFMA R4, R5, R3, R4 ;  /* 0x0000000305047223 */ /* 0x000fc80000000004 */
[----:B------:R-:W-:Y:S01]  /*0440*/  FFMA R7, R8, R7, R4 ;  /* 0x0000000708077223 */ /* 0x000fe20000000004 */
[----:B------:R-:W-:-:S03]  /*0450*/  IMAD.MOV.U32 R8, RZ, RZ, 0x391fcb8e ;  /* 0x391fcb8eff087424 */ /* 0x000fc600078e00ff */
[----:B------:R-:W-:-:S04]  /*0460*/  FADD R3, R12, R7 ;  /* 0x000000070c037221 */ /* 0x000fc80000000000 */
[----:B------:R-:W-:Y:S01]  /*0470*/  FMUL R4, R3, 3 ;  /* 0x4040000003047820 */ /* 0x000fe20000400000 */
[----:B------:R-:W-:-:S03]  /*0480*/  FADD R12, -R12, R3 ;  /* 0x000000030c0c7221 */ /* 0x000fc60000000100 */
[----:B------:R-:W0:Y:S01]  /*0490*/  FRND R5, R4 ;  /* 0x0000000400057307 */ /* 0x000e220000201000 */
[----:B------:R-:W-:Y:S01]  /*04a0*/  FADD R12, R7, -R12 ;  /* 0x8000000c070c7221 */ /* 0x000fe20000000000 */
[----:B------:R-:W-:Y:S01]  /*04b0*/  FFMA R3, R3, 3, -R4 ;  /* 0x4040000003037823 */ /* 0x000fe20000000804 */
[----:B------:R-:W-:-:S03]  /*04c0*/  FSETP.GEU.AND P1, PT, R4, RZ, PT ;  /* 0x000000ff0400720b */ /* 0x000fc60003f2e000 */
[----:B------:R-:W-:Y:S02]  /*04d0*/  FFMA R3, R12, 3, R3 ;  /* 0x404000000c037823 */ /* 0x000fe40000000003 */
[----:B------:R-:W1:Y:S01]  /*04e0*/  F2I.NTZ R7, R4 ;  /* 0x0000000400077305 */ /* 0x000e620000203100 */
[----:B0-----:R-:W-:Y:S01]  /*04f0*/  FADD R6, R4, -R5 ;  /* 0x8000000504067221 */ /* 0x001fe20000000000 */
[----:B------:R-:W-:-:S03]  /*0500*/  FSETP.GT.AND P0, PT, R5, RZ, PT ;  /* 0x000000ff0500720b */ /* 0x000fc60003f04000 */
[----:B------:R-:W-:-:S04]  /*0510*/  FADD R3, R3, R6 ;  /* 0x0000000603037221 */ /* 0x000fc80000000000 */
[C---:B------:R-:W-:Y:S01]  /*0520*/  FFMA R6, R3.reuse, R8, 0.0013391353422775864601 ;  /* 0x3aaf85ed03067423 */ /* 0x040fe20000000008 */
[----:B------:R-:W-:Y:S02]  /*0530*/  SEL R8, RZ, 0x83000000, P0 ;  /* 0x83000000ff087807 */ /* 0x000fe40000000000 */
[----:B------:R-:W-:Y:S01]  /*0540*/  FSETP.GT.AND P0, PT, |R4|, 152, PT ;  /* 0x431800000400780b */ /* 0x000fe20003f04200 */
[----:B------:R-:W-:Y:S01]  /*0550*/  FFMA R6, R3, R6, 0.0096188392490148544312 ;  /* 0x3c1d985603067423 */ /* 0x000fe20000000006 */
[----:B------:R-:W-:Y:S01]  /*0560*/  IADD3 R5, PT, PT, R8, 0x7f000000, RZ ;  /* 0x7f00000008057810 */ /* 0x000fe20007ffe0ff */
[----:B-1----:R-:W-:Y:S02]  /*0570*/  IMAD R8, R7, 0x800000, -R8 ;  /* 0x0080000007087824 */ /* 0x002fe400078e0a08 */
[----:B------:R-:W-:-:S04]  /*0580*/  FFMA R6, R3, R6, 0.055503588169813156128 ;  /* 0x3d6357bb03067423 */ /* 0x000fc80000000006 */
[----:B------:R-:W-:-:S04]  /*0590*/  FFMA R6, R3, R6, 0.24022644758224487305 ;  /* 0x3e75fdec03067423 */ /* 0x000fc80000000006 */
[----:B------:R-:W-:-:S04]  /*05a0*/  FFMA R6, R3, R6, 0.69314718246459960938 ;  /* 0x3f31721803067423 */ /* 0x000fc80000000006 */
[----:B------:R-:W-:-:S04]  /*05b0*/  FFMA R6, R3, R6, 1 ;  /* 0x3f80000003067423 */ /* 0x000fc80000000006 */
[----:B------:R-:W-:-:S04]  /*05c0*/  FMUL R5, R6, R5 ;  /* 0x0000000506057220 */ /* 0x000fc80000400000 */
[----:B------:R-:W-:Y:S01]  /*05d0*/  FMUL R8, R5, R8 ;  /* 0x0000000805087220 */ /* 0x000fe20000400000 */
[----:B------:R-:W-:Y:S01]  /*05e0*/  IMAD.MOV.U32 R5, RZ, RZ, 0x3f800000 ;  /* 0x3f800000ff057424 */ /* 0x000fe200078e00ff */
[----:B------:R-:W-:Y:S01]  /*05f0*/  @P0 FSEL R8, RZ, +INF , !P1 ;  /* 0x7f800000ff080808 */ /* 0x000fe20004800000 */
[----:B------:R-:W-:Y:S06]  /*0600*/  @!P2 BRA `(.L_x_3) ;  /* 0x000000000028a947 */ /* 0x000fec0003800000 */
[----:B------:R-:W-:-:S13]  /*0610*/  FSETP.NAN.AND P0, PT, |R2|, |R2|, PT ;  /* 0x400000020200720b */ /* 0x000fda0003f08200 */
[----:B------:R-:W-:Y:S01]  /*0620*/  @P0 FADD R5, R2, 3 ;  /* 0x4040000002050421 */ /* 0x000fe20000000000 */
[----:B------:R-:W-:Y:S06]  /*0630*/  @P0 BRA `(.L_x_3) ;  /* 0x00000000001c0947 */ /* 0x000fec0003800000 */
[----:B------:R-:W-:-:S04]  /*0640*/  FSETP.NEU.AND P0, PT, |R2|, +INF , PT ;  /* 0x7f8000000200780b */ /* 0x000fc80003f0d200 */
[----:B------:R-:W-:-:S13]  /*0650*/  FSETP.NEU.AND P0, PT, R2, RZ, P0 ;  /* 0x000000ff0200720b */ /* 0x000fda000070d000 */
[----:B------:R-:W-:Y:S01]  /*0660*/  @!P0 FADD R5, R2, R2 ;  /* 0x0000000202058221 */ /* 0x000fe20000000000 */
[----:B------:R-:W-:Y:S06]  /*0670*/  @!P0 BRA `(.L_x_3) ;  /* 0x00000000000c8947 */ /* 0x000fec0003800000 */
[----:B------:R-:W-:Y:S02]  /*0680*/  FSETP.GEU.AND P0, PT, R2, RZ, PT ;  /* 0x000000ff0200720b */ /* 0x000fe40003f0e000 */
[----:B------:R-:W-:-:S11]  /*0690*/  MOV R5, R8 ;  /* 0x0000000800057202 */ /* 0x000fd60000000f00 */
[----:B------:R-:W-:-:S07]  /*06a0*/  @!P0 FADD R5, -R8, -RZ ;  /* 0x800000ff08058221 */ /* 0x000fce0000000100 */
.L_x_3:
[----:B------:R-:W-:Y:S05]  /*06b0*/  BSYNC.RECONVERGENT B0 ;  /* 0x0000000000007941 */ /* 0x000fea0003800200 */
.L_x_2:
[----:B------:R-:W0:Y:S02]  /*06c0*/  LDC.64 R2, c[0x0][0x388] ;  /* 0x0000e200ff027b82 */ /* 0x000e240000000a00 */
[----:B0-----:R-:W-:-:S05]  /*06d0*/  IMAD.WIDE.U32 R2, R0, 0x4, R2 ;  /* 0x0000000400027825 */ /* 0x001fca00078e0002 */
[----:B------:R-:W-:Y:S01]  /*06e0*/  STG.E desc[UR4][R2.64], R5 ;  /* 0x0000000502007986 */ /* 0x000fe2000c101904 */
[----:B------:R-:W-:Y:S05]  /*06f0*/  EXIT ;  /* 0x000000000000794d */ /* 0x000fea0003800000 */
        .weak           $__internal_0_$__cuda_sm20_div_rn_f64_full
        .type           $__internal_0_$__cuda_sm20_div_rn_f64_full,@function
        .size           $__internal_0_$__cuda_sm20_div_rn_f64_full,(.L_x_10 - $__internal_0_$__cuda_sm20_div_rn_f64_full)
$__internal_0_$__cuda_sm20_div_rn_f64_full:
[C---:B------:R-:W-:Y:S01]  /*0700*/  FSETP.GEU.AND P0, PT, |R5|.reuse, 1.469367938527859385e-39, PT ;  /* 0x001000000500780b */ /* 0x040fe20003f0e200 */
[----:B------:R-:W-:Y:S01]  /*0710*/  IMAD.MOV.U32 R16, RZ, RZ, 0x1 ;  /* 0x00000001ff107424 */ /* 0x000fe200078e00ff */
[----:B------:R-:W-:Y:S01]  /*0720*/  LOP3.LUT R2, R5, 0x800fffff, RZ, 0xc0, !PT ;  /* 0x800fffff05027812 */ /* 0x000fe200078ec0ff */
[----:B------:R-:W-:Y:S01]  /*0730*/  BSSY.RECONVERGENT B1, `(.L_x_4) ;  /* 0x0000055000017945 */ /* 0x000fe20003800200 */
[C---:B------:R-:W-:Y:S02]  /*0740*/  FSETP.GEU.AND P2, PT, |R7|.reuse, 1.469367938527859385e-39, PT ;  /* 0x001000000700780b */ /* 0x040fe40003f4e200 */
[----:B------:R-:W-:Y:S01]  /*0750*/  LOP3.LUT R3, R2, 0x3ff00000, RZ, 0xfc, !PT ;  /* 0x3ff0000002037812 */ /* 0x000fe200078efcff */
[----:B------:R-:W-:Y:S01]  /*0760*/  IMAD.MOV.U32 R2, RZ, RZ, R4 ;  /* 0x000000ffff027224 */ /* 0x000fe200078e0004 */
[----:B------:R-:W-:Y:S02]  /*0770*/  LOP3.LUT R11, R7, 0x7ff00000, RZ, 0xc0, !PT ;  /* 0x7ff00000070b7812 */ /* 0x000fe400078ec0ff */
[----:B------:R-:W-:-:S03]  /*0780*/  LOP3.LUT R14, R5, 0x7ff00000, RZ, 0xc0, !PT ;  /* 0x7ff00000050e7812 */ /* 0x000fc600078ec0ff */
[----:B------:R-:W-:Y:S01]  /*0790*/  @!P0 DMUL R2, R4, 8.98846567431157953865e+307 ;  /* 0x7fe0000004028828 */ /* 0x000fe20000000000 */
[----:B------:R-:W-:-:S03]  /*07a0*/  ISETP.GE.U32.AND P1, PT, R11, R14, PT ;  /* 0x0000000e0b00720c */ /* 0x000fc60003f26070 */
[----:B------:R-:W-:Y:S01]  /*07b0*/  @!P2 LOP3.LUT R12, R5, 0x7ff00000, RZ, 0xc0, !PT ;  /* 0x7ff00000050ca812 */ /* 0x000fe200078ec0ff */
[----:B------:R-:W-:Y:S01]  /*07c0*/  @!P2 IMAD.MOV.U32 R18, RZ, RZ, RZ ;  /* 0x000000ffff12a224 */ /* 0x000fe200078e00ff */
[----:B------:R-:W0:Y:S02]  /*07d0*/  MUFU.RCP64H R17, R3 ;  /* 0x0000000300117308 */ /* 0x000e240000001800 */
[----:B------:R-:W-:Y:S02]  /*07e0*/  @!P2 ISETP.GE.U32.AND P3, PT, R11, R12, PT ;  /* 0x0000000c0b00a20c */ /* 0x000fe40003f66070 */
[----:B------:R-:W-:-:S04]  /*07f0*/  MOV R12, 0x1ca00000 ;  /* 0x1ca00000000c7802 */ /* 0x000fc80000000f00 */
[----:B------:R-:W-:-:S04]  /*0800*/  @!P2 SEL R13, R12, 0x63400000, !P3 ;  /* 0x634000000c0da807 */ /* 0x000fc80005800000 */
[----:B------:R-:W-:-:S04]  /*0810*/  @!P2 LOP3.LUT R13, R13, 0x80000000, R7, 0xf8, !PT ;  /* 0x800000000d0da812 */ /* 0x000fc800078ef807 */
[----:B------:R-:W-:Y:S01]  /*0820*/  @!P2 LOP3.LUT R19, R13, 0x100000, RZ, 0xfc, !PT ;  /* 0x001000000d13a812 */ /* 0x000fe200078efcff */
[----:B0-----:R-:W-:-:S08]  /*0830*/  DFMA R8, R16, -R2, 1 ;  /* 0x3ff000001008742b */ /* 0x001fd00000000802 */
[----:B------:R-:W-:-:S08]  /*0840*/  DFMA R8, R8, R8, R8 ;  /* 0x000000080808722b */ /* 0x000fd00000000008 */
[----:B------:R-:W-:Y:S01]  /*0850*/  DFMA R16, R16, R8, R16 ;  /* 0x000000081010722b */ /* 0x000fe20000000010 */
[----:B------:R-:W-:Y:S01]  /*0860*/  SEL R9, R12, 0x63400000, !P1 ;  /* 0x634000000c097807 */ /* 0x000fe20004800000 */
[----:B------:R-:W-:-:S03]  /*0870*/  IMAD.MOV.U32 R8, RZ, RZ, R6 ;  /* 0x000000ffff087224 */ /* 0x000fc600078e0006 */
[----:B------:R-:W-:-:S03]  /*0880*/  LOP3.LUT R9, R9, 0x800fffff, R7, 0xf8, !PT ;  /* 0x800fffff09097812 */ /* 0x000fc600078ef807 */
[----:B------:R-:W-:-:S03]  /*0890*/  DFMA R20, R16, -R2, 1 ;  /* 0x3ff000001014742b */ /* 0x000fc60000000802 */
[----:B------:R-:W-:-:S05]  /*08a0*/  @!P2 DFMA R8, R8, 2, -R18 ;  /* 0x400000000808a82b */ /* 0x000fca0000000812 */
[----:B------:R-:W-:Y:S01]  /*08b0*/  DFMA R16, R16, R20, R16 ;  /* 0x000000141010722b */ /* 0x000fe20000000010 */
[----:B------:R-:W-:Y:S01]  /*08c0*/  MOV R21, R11 ;  /* 0x0000000b00157202 */ /* 0x000fe20000000f00 */
[----:B------:R-:W-:Y:S01]  /*08d0*/  IMAD.MOV.U32 R20, RZ, RZ, R14 ;  /* 0x000000ffff147224 */ /* 0x000fe200078e000e */
[----:B------:R-:W-:Y:S02]  /*08e0*/  @!P0 LOP3.LUT R20, R3, 0x7ff00000, RZ, 0xc0, !PT ;  /* 0x7ff0000003148812 */ /* 0x000fe400078ec0ff */
[----:B------:R-:W-:Y:S02]  /*08f0*/  @!P2 LOP3.LUT R21, R9, 0x7ff00000, RZ, 0xc0, !PT ;  /* 0x7ff000000915a812 */ /* 0x000fe400078ec0ff */
[----:B------:R-:W-:Y:S01]  /*0900*/  IADD3 R22, PT, PT, R20, -0x1, RZ ;  /* 0xffffffff14167810 */ /* 0x000fe20007ffe0ff */
[----:B------:R-:W-:Y:S02]  /*0910*/  DMUL R18, R16, R8 ;  /* 0x0000000810127228 */ /* 0x000fe40000000000 */
[----:B------:R-:W-:-:S05]  /*0920*/  VIADD R13, R21, 0xffffffff ;  /* 0xffffffff150d7836 */ /* 0x000fca0000000000 */
[----:B------:R-:W-:Y:S01]  /*0930*/  ISETP.GT.U32.AND P0, PT, R13, 0x7feffffe, PT ;  /* 0x7feffffe0d00780c */ /* 0x000fe20003f04070 */
[----:B------:R-:W-:-:S03]  /*0940*/  DFMA R14, R18, -R2, R8 ;  /* 0x80000002120e722b */ /* 0x000fc60000000008 */
[----:B------:R-:W-:-:S05]  /*0950*/  ISETP.GT.U32.OR P0, PT, R22, 0x7feffffe, P0 ;  /* 0x7feffffe1600780c */ /* 0x000fca0000704470 */
[----:B------:R-:W-:-:S08]  /*0960*/  DFMA R14, R16, R14, R18 ;  /* 0x0000000e100e722b */ /* 0x000fd00000000012 */
[----:B------:R-:W-:Y:S05]  /*0970*/  @P0 BRA `(.L_x_5) ;  /* 0x00000000006c0947 */ /* 0x000fea0003800000 */
[----:B------:R-:W-:-:S04]  /*0980*/  LOP3.LUT R16, R5, 0x7ff00000, RZ, 0xc0, !PT ;  /* 0x7ff0000005107812 */ /* 0x000fc800078ec0ff */
[CC--:B------:R-:W-:Y:S02]  /*0990*/  VIADDMNMX R6, R11.reuse, -R16.reuse, 0xb9600000, !PT ;  /* 0xb96000000b067446 */ /* 0x0c0fe40007800910 */
[----:B------:R-:W-:Y:S02]  /*09a0*/  ISETP.GE.U32.AND P0, PT, R11, R16, PT ;  /* 0x000000100b00720c */ /* 0x000fe40003f06070 */
[----:B------:R-:W-:Y:S02]  /*09b0*/  VIMNMX R6, PT, PT, R6, 0x46a00000, PT ;  /* 0x46a0000006067848 */ /* 0x000fe40003fe0100 */
[----:B------:R-:W-:-:S05]  /*09c0*/  SEL R11, R12, 0x63400000, !P0 ;  /* 0x634000000c0b7807 */ /* 0x000fca0004000000 */
[----:B------:R-:W-:Y:S01]  /*09d0*/  IMAD.IADD R11, R6, 0x1, -R11 ;  /* 0x00000001060b7824 */ /* 0x000fe200078e0a0b */
[----:B------:R-:W-:-:S03]  /*09e0*/  MOV R6, RZ ;  /* 0x000000ff00067202 */ /* 0x000fc60000000f00 */
[----:B------:R-:W-:-:S06]  /*09f0*/  VIADD R7, R11, 0x7fe00000 ;  /* 0x7fe000000b077836 */ /* 0x000fcc0000000000 */
[----:B------:R-:W-:-:S10]  /*0a00*/  DMUL R12, R14, R6 ;  /* 0x000000060e0c7228 */ /* 0x000fd40000000000 */
[----:B------:R-:W-:-:S13]  /*0a10*/  FSETP.GTU.AND P0, PT, |R13|, 1.469367938527859385e-39, PT ;  /* 0x001000000d00780b */ /* 0x000fda0003f0c200 */
[----:B------:R-:W-:Y:S05]  /*0a20*/  @P0 BRA `(.L_x_6) ;  /* 0x0000000000940947 */ /* 0x000fea0003800000 */
[----:B------:R-:W-:Y:S01]  /*0a30*/  DFMA R2, R14, -R2, R8 ;  /* 0x800000020e02722b */ /* 0x000fe20000000008 */
[----:B------:R-:W-:-:S09]  /*0a40*/  IMAD.MOV.U32 R6, RZ, RZ, RZ ;  /* 0x000000ffff067224 */ /* 0x000fd200078e00ff */
[C---:B------:R-:W-:Y:S02]  /*0a50*/  FSETP.NEU.AND P0, PT, R3.reuse, RZ, PT ;  /* 0x000000ff0300720b */ /* 0x040fe40003f0d000 */
[----:B------:R-:W-:-:S04]  /*0a60*/  LOP3.LUT R5, R3, 0x80000000, R5, 0x48, !PT ;  /* 0x8000000003057812 */ /* 0x000fc800078e4805 */
[----:B------:R-:W-:-:S07]  /*0a70*/  LOP3.LUT R7, R5, R7, RZ, 0xfc, !PT ;  /* 0x0000000705077212 */ /* 0x000fce00078efcff */
[----:B------:R-:W-:Y:S05]  /*0a80*/  @!P0 BRA `(.L_x_6) ;  /* 0x00000000007c8947 */ /* 0x000fea0003800000 */
[----:B------:R-:W-:Y:S01]  /*0a90*/  IMAD.MOV R3, RZ, RZ, -R11 ;  /* 0x000000ffff037224 */ /* 0x000fe200078e0a0b */
[----:B------:R-:W-:Y:S01]  /*0aa0*/  MOV R2, RZ ;  /* 0x000000ff00027202 */ /* 0x000fe20000000f00 */
[----:B------:R-:W-:Y:S01]  /*0ab0*/  DMUL.RP R6, R14, R6 ;  /* 0x000000060e067228 */ /* 0x000fe20000008000 */
[----:B------:R-:W-:-:S04]  /*0ac0*/  IADD3 R11, PT, PT, -R11, -0x43300000, RZ ;  /* 0xbcd000000b0b7810 */ /* 0x000fc80007ffe1ff */
[----:B------:R-:W-:-:S05]  /*0ad0*/  DFMA R2, R12, -R2, R14 ;  /* 0x800000020c02722b */ /* 0x000fca000000000e */
[----:B------:R-:W-:-:S05]  /*0ae0*/  LOP3.LUT R5, R7, R5, RZ, 0x3c, !PT ;  /* 0x0000000507057212 */ /* 0x000fca00078e3cff */
[----:B------:R-:W-:-:S04]  /*0af0*/  FSETP.NEU.AND P0, PT, |R3|, R11, PT ;  /* 0x0000000b0300720b */ /* 0x000fc80003f0d200 */
[----:B------:R-:W-:Y:S02]  /*0b00*/  FSEL R12, R6, R12, !P0 ;  /* 0x0000000c060c7208 */ /* 0x000fe40004000000 */
[----:B------:R-:W-:Y:S01]  /*0b10*/  FSEL R13, R5, R13, !P0 ;  /* 0x0000000d050d7208 */ /* 0x000fe20004000000 */
[----:B------:R-:W-:Y:S06]  /*0b20*/  BRA `(.L_x_6) ;  /* 0x0000000000547947 */ /* 0x000fec0003800000 */
.L_x_5:
[----:B------:R-:W-:-:S14]  /*0b30*/  DSETP.NAN.AND P0, PT, R6, R6, PT ;  /* 0x000000060600722a */ /* 0x000fdc0003f08000 */
[----:B------:R-:W-:Y:S05]  /*0b40*/  @P0 BRA `(.L_x_7) ;  /* 0x0000000000440947 */ /* 0x000fea0003800000 */
[----:B------:R-:W-:-:S14]  /*0b50*/  DSETP.NAN.AND P0, PT, R4, R4, PT ;  /* 0x000000040400722a */ /* 0x000fdc0003f08000 */
[----:B------:R-:W-:Y:S05]  /*0b60*/  @P0 BRA `(.L_x_8) ;  /* 0x0000000000300947 */ /* 0x000fea0003800000 */
[----:B------:R-:W-:Y:S01]  /*0b70*/  ISETP.NE.AND P0, PT, R21, R20, PT ;  /* 0x000000141500720c */ /* 0x000fe20003f05270 */
[----:B------:R-:W-:Y:S02]  /*0b80*/  IMAD.MOV.U32 R12, RZ, RZ, 0x0 ;  /* 0x00000000ff0c7424 */ /* 0x000fe400078e00ff */
[----:B------:R-:W-:-:S10]  /*0b90*/  IMAD.MOV.U32 R13, RZ, RZ, -0x80000 ;  /* 0xfff80000ff0d7424 */ /* 0x000fd400078e00ff */
[----:B------:R-:W-:Y:S05]  /*0ba0*/  @!P0 BRA `(.L_x_6) ;  /* 0x0000000000348947 */ /* 0x000fea0003800000 */
[----:B------:R-:W-:Y:S02]  /*0bb0*/  ISETP.NE.AND P0, PT, R21, 0x7ff00000, PT ;  /* 0x7ff000001500780c */ /* 0x000fe40003f05270 */
[----:B------:R-:W-:Y:S02]  /*0bc0*/  LOP3.LUT R13, R7, 0x80000000, R5, 0x48, !PT ;  /* 0x80000000070d7812 */ /* 0x000fe400078e4805 */
[----:B------:R-:W-:-:S13]  /*0bd0*/  ISETP.EQ.OR P0, PT, R20, RZ, !P0 ;  /* 0x000000ff1400720c */ /* 0x000fda0004702670 */
[----:B------:R-:W-:Y:S02]  /*0be0*/  @P0 LOP3.LUT R2, R13, 0x7ff00000, RZ, 0xfc, !PT ;  /* 0x7ff000000d020812 */ /* 0x000fe400078efcff */
[----:B------:R-:W-:Y:S01]  /*0bf0*/  @!P0 MOV R12, RZ ;  /* 0x000000ff000c8202 */ /* 0x000fe20000000f00 */
[----:B------:R-:W-:Y:S02]  /*0c00*/  @P0 IMAD.MOV.U32 R12, RZ, RZ, RZ ;  /* 0x000000ffff0c0224 */ /* 0x000fe400078e00ff */
[----:B------:R-:W-:Y:S01]  /*0c10*/  @P0 IMAD.MOV.U32 R13, RZ, RZ, R2 ;  /* 0x000000ffff0d0224 */ /* 0x000fe200078e0002 */
[----:B------:R-:W-:Y:S06]  /*0c20*/  BRA `(.L_x_6) ;  /* 0x0000000000147947 */ /* 0x000fec0003800000 */
.L_x_8:
[----:B------:R-:W-:Y:S02]  /*0c30*/  LOP3.LUT R13, R5, 0x80000, RZ, 0xfc, !PT ;  /* 0x00080000050d7812 */ /* 0x000fe400078efcff */
[----:B------:R-:W-:Y:S01]  /*0c40*/  MOV R12, R4 ;  /* 0x00000004000c7202 */ /* 0x000fe20000000f00 */
[----:B------:R-:W-:Y:S06]  /*0c50*/  BRA `(.L_x_6) ;  /* 0x0000000000087947 */ /* 0x000fec0003800000 */
.L_x_7:
[----:B------:R-:W-:Y:S01]  /*0c60*/  LOP3.LUT R13, R7, 0x80000, RZ, 0xfc, !PT ;  /* 0x00080000070d7812 */ /* 0x000fe200078efcff */
[----:B------:R-:W-:-:S07]  /*0c70*/  IMAD.MOV.U32 R12, RZ, RZ, R6 ;  /* 0x000000ffff0c7224 */ /* 0x000fce00078e0006 */
.L_x_6:
[----:B------:R-:W-:Y:S05]  /*0c80*/  BSYNC.RECONVERGENT B1 ;  /* 0x0000000000017941 */ /* 0x000fea0003800200 */
.L_x_4:
[----:B------:R-:W-:Y:S01]  /*0c90*/  HFMA2 R11, -RZ, RZ, 0, 0 ;  /* 0x00000000ff0b7431 */ /* 0x000fe200000001ff */
[----:B------:R-:W-:Y:S01]  /*0ca0*/  MOV R2, R12 ;  /* 0x0000000c00027202 */ /* 0x000fe20000000f00 */
[----:B------:R-:W-:Y:S02]  /*0cb0*/  IMAD.MOV.U32 R3, RZ, RZ, R13 ;  /* 0x000000ffff037224 */ /* 0x000fe400078e000d */
[----:B------:R-:W-:Y:S05]  /*0cc0*/  RET.REL.NODEC R10 `(_Z6kernelPfS_i) ;  /* 0xfffffff00acc7950 */ /* 0x000fea0003c3ffff */
.L_x_9:
[----:B------:R-:W-:-:S00]  /*0cd0*/  BRA `(.L_x_9) ;  /* 0xfffffffc00fc7947 */ /* 0x000fc0000383ffff */
[----:B------:R-:W-:-:S00]  /*0ce0*/  NOP ;  /* 0x0000000000007918 */ /* 0x000fc00000000000 */
        /* <DEDUP_REMOVED lines=9> */
.L_x_10:


//--------------------- .nv.shared.reserved.0     --------------------------
	.section	.nv.shared.reserved.0,"aw",@nobits
	.weak		__nv_reservedSMEM_offset_0_alias
	.size		__nv_reservedSMEM_offset_0_alias, 0, 64
	.other		__nv_reservedSMEM_offset_0_alias,@"STO_CUDA_RESERVED_SHARED STV_DEFAULT"
__nv_reservedSMEM_offset_0_alias:
	.zero		0
	.zero		64


//--------------------- .nv.constant0._Z6kernelPfS_i --------------------------
	.section	.nv.constant0._Z6kernelPfS_i,"a",@progbits
	.sectionflags	@""
	.align	4
.nv.constant0._Z6kernelPfS_i:
	.zero		916


//--------------------- SYMBOLS --------------------------

	.type		.nv.reservedSmem.offset0,@object
	.size		.nv.reservedSmem.offset0,0x4
